//
// Generated by NVIDIA NVVM Compiler
//
// Compiler Build ID: CL-36424714
// Cuda compilation tools, release 13.0, V13.0.88
// Based on NVVM 20.0.0
//

.version 9.0
.target sm_100
.address_size 64

	// .globl	_Z9addKernelPiPKiS1_i

.visible .entry _Z9addKernelPiPKiS1_i(
	.param .u64 .ptr .align 1 _Z9addKernelPiPKiS1_i_param_0,
	.param .u64 .ptr .align 1 _Z9addKernelPiPKiS1_i_param_1,
	.param .u64 .ptr .align 1 _Z9addKernelPiPKiS1_i_param_2,
	.param .u32 _Z9addKernelPiPKiS1_i_param_3
)
{
	.reg .pred 	%p<2>;
	.reg .b32 	%r<9>;
	.reg .b64 	%rd<11>;

	ld.param.u64 	%rd1, [_Z9addKernelPiPKiS1_i_param_0];
	ld.param.u64 	%rd2, [_Z9addKernelPiPKiS1_i_param_1];
	ld.param.u64 	%rd3, [_Z9addKernelPiPKiS1_i_param_2];
	ld.param.u32 	%r2, [_Z9addKernelPiPKiS1_i_param_3];
	mov.u32 	%r3, %ctaid.x;
	mov.u32 	%r4, %ntid.x;
	mov.u32 	%r5, %tid.x;
	mad.lo.s32 	%r1, %r3, %r4, %r5;
	setp.ge.s32 	%p1, %r1, %r2;
	@%p1 bra 	$L__BB0_2;
	cvta.to.global.u64 	%rd4, %rd2;
	cvta.to.global.u64 	%rd5, %rd3;
	cvta.to.global.u64 	%rd6, %rd1;
	mul.wide.s32 	%rd7, %r1, 4;
	add.s64 	%rd8, %rd4, %rd7;
	ld.global.u32 	%r6, [%rd8];
	add.s64 	%rd9, %rd5, %rd7;
	ld.global.u32 	%r7, [%rd9];
	add.s32 	%r8, %r7, %r6;
	add.s64 	%rd10, %rd6, %rd7;
	st.global.u32 	[%rd10], %r8;
$L__BB0_2:
	ret;

}
	// .globl	_Z9supportF2Pal
.visible .entry _Z9supportF2Pal(
	.param .u64 .ptr .align 1 _Z9supportF2Pal_param_0,
	.param .u64 _Z9supportF2Pal_param_1
)
{
	.reg .b16 	%rs<3>;
	.reg .b32 	%r<5>;
	.reg .b64 	%rd<7>;

	ld.param.u64 	%rd1, [_Z9supportF2Pal_param_0];
	ld.param.u64 	%rd2, [_Z9supportF2Pal_param_1];
	cvta.to.global.u64 	%rd3, %rd1;
	mov.u32 	%r1, %ctaid.x;
	mov.u32 	%r2, %ntid.x;
	mov.u32 	%r3, %tid.x;
	mad.lo.s32 	%r4, %r1, %r2, %r3;
	cvt.u64.u32 	%rd4, %r4;
	add.s64 	%rd5, %rd3, %rd4;
	ld.global.u8 	%rs1, [%rd5];
	xor.b16  	%rs2, %rs1, 1;
	add.s64 	%rd6, %rd5, %rd2;
	st.global.u8 	[%rd6], %rs2;
	ret;

}
	// .globl	_Z20supportZhegalkinGPU2Phm
.visible .entry _Z20supportZhegalkinGPU2Phm(
	.param .u64 .ptr .align 1 _Z20supportZhegalkinGPU2Phm_param_0,
	.param .u64 _Z20supportZhegalkinGPU2Phm_param_1
)
{
	.reg .pred 	%p<3>;
	.reg .b16 	%rs<4>;
	.reg .b32 	%r<8>;
	.reg .b64 	%rd<13>;

	ld.param.u64 	%rd6, [_Z20supportZhegalkinGPU2Phm_param_0];
	ld.param.u64 	%rd7, [_Z20supportZhegalkinGPU2Phm_param_1];
	mov.u32 	%r1, %ctaid.x;
	mov.u32 	%r2, %ntid.x;
	mov.u32 	%r3, %tid.x;
	mad.lo.s32 	%r4, %r1, %r2, %r3;
	cvt.u64.u32 	%rd1, %r4;
	shl.b64 	%rd2, %rd7, 1;
	and.b64  	%rd8, %rd2, -4294967296;
	setp.ne.s64 	%p1, %rd8, 0;
	@%p1 bra 	$L__BB2_2;
	cvt.u32.u64 	%r5, %rd2;
	cvt.u32.u64 	%r6, %rd1;
	rem.u32 	%r7, %r6, %r5;
	cvt.u64.u32 	%rd12, %r7;
	bra.uni 	$L__BB2_3;
$L__BB2_2:
	rem.u64 	%rd12, %rd1, %rd2;
$L__BB2_3:
	setp.ge.u64 	%p2, %rd12, %rd7;
	@%p2 bra 	$L__BB2_5;
	cvta.to.global.u64 	%rd9, %rd6;
	add.s64 	%rd10, %rd9, %rd1;
	ld.global.u8 	%rs1, [%rd10];
	add.s64 	%rd11, %rd10, %rd7;
	ld.global.u8 	%rs2, [%rd11];
	xor.b16  	%rs3, %rs2, %rs1;
	st.global.u8 	[%rd11], %rs3;
$L__BB2_5:
	ret;

}
	// .globl	_Z14supportRealGPUPam
.visible .entry _Z14supportRealGPUPam(
	.param .u64 .ptr .align 1 _Z14supportRealGPUPam_param_0,
	.param .u64 _Z14supportRealGPUPam_param_1
)
{
	.reg .pred 	%p<3>;
	.reg .b16 	%rs<4>;
	.reg .b32 	%r<8>;
	.reg .b64 	%rd<13>;

	ld.param.u64 	%rd6, [_Z14supportRealGPUPam_param_0];
	ld.param.u64 	%rd7, [_Z14supportRealGPUPam_param_1];
	mov.u32 	%r1, %ctaid.x;
	mov.u32 	%r2, %ntid.x;
	mov.u32 	%r3, %tid.x;
	mad.lo.s32 	%r4, %r1, %r2, %r3;
	cvt.u64.u32 	%rd1, %r4;
	shl.b64 	%rd2, %rd7, 1;
	and.b64  	%rd8, %rd2, -4294967296;
	setp.ne.s64 	%p1, %rd8, 0;
	@%p1 bra 	$L__BB3_2;
	cvt.u32.u64 	%r5, %rd2;
	cvt.u32.u64 	%r6, %rd1;
	rem.u32 	%r7, %r6, %r5;
	cvt.u64.u32 	%rd12, %r7;
	bra.uni 	$L__BB3_3;
$L__BB3_2:
	rem.u64 	%rd12, %rd1, %rd2;
$L__BB3_3:
	setp.ge.u64 	%p2, %rd12, %rd7;
	@%p2 bra 	$L__BB3_5;
	cvta.to.global.u64 	%rd9, %rd6;
	add.s64 	%rd10, %rd9, %rd1;
	ld.global.u8 	%rs1, [%rd10];
	add.s64 	%rd11, %rd10, %rd7;
	ld.global.u8 	%rs2, [%rd11];
	sub.s16 	%rs3, %rs2, %rs1;
	st.global.u8 	[%rd11], %rs3;
$L__BB3_5:
	ret;

}
	// .globl	_Z17supportFourierGPUPam
.visible .entry _Z17supportFourierGPUPam(
	.param .u64 .ptr .align 1 _Z17supportFourierGPUPam_param_0,
	.param .u64 _Z17supportFourierGPUPam_param_1
)
{
	.reg .pred 	%p<3>;
	.reg .b16 	%rs<7>;
	.reg .b32 	%r<8>;
	.reg .b64 	%rd<14>;

	ld.param.u64 	%rd6, [_Z17supportFourierGPUPam_param_0];
	ld.param.u64 	%rd7, [_Z17supportFourierGPUPam_param_1];
	mov.u32 	%r1, %ctaid.x;
	mov.u32 	%r2, %ntid.x;
	mov.u32 	%r3, %tid.x;
	mad.lo.s32 	%r4, %r1, %r2, %r3;
	cvt.u64.u32 	%rd1, %r4;
	shl.b64 	%rd2, %rd7, 1;
	and.b64  	%rd8, %rd2, -4294967296;
	setp.ne.s64 	%p1, %rd8, 0;
	@%p1 bra 	$L__BB4_2;
	cvt.u32.u64 	%r5, %rd2;
	cvt.u32.u64 	%r6, %rd1;
	rem.u32 	%r7, %r6, %r5;
	cvt.u64.u32 	%rd13, %r7;
	bra.uni 	$L__BB4_3;
$L__BB4_2:
	rem.u64 	%rd13, %rd1, %rd2;
$L__BB4_3:
	setp.ge.u64 	%p2, %rd13, %rd7;
	@%p2 bra 	$L__BB4_5;
	cvta.to.global.u64 	%rd9, %rd6;
	add.s64 	%rd10, %rd7, %rd1;
	add.s64 	%rd11, %rd9, %rd10;
	ld.global.u8 	%rs1, [%rd11];
	add.s64 	%rd12, %rd9, %rd1;
	ld.global.u8 	%rs2, [%rd12];
	add.s16 	%rs3, %rs2, %rs1;
	st.global.u8 	[%rd12], %rs3;
	ld.global.u8 	%rs4, [%rd11];
	shl.b16 	%rs5, %rs4, 1;
	sub.s16 	%rs6, %rs3, %rs5;
	st.global.u8 	[%rd11], %rs6;
$L__BB4_5:
	ret;

}


// ===== COMPILED SASS (sm_100) =====

	.target	sm_100

	.elftype	@"ET_EXEC"


//--------------------- .note.nv.tkinfo           --------------------------
	.section	.note.nv.tkinfo,"",@"SHT_NOTE"
	.sectionflags	@"SHF_NOTE_NV_TKINFO"
	.tkinfo
        /*0018*/ 	.word	0x00000002
        /*0030*/ 	.string	""
        /*0030*/ 	.string	"ptxas"
        /*0030*/ 	.string	"Cuda compilation tools, release 13.0, V13.0.88"
        /*0030*/ 	.string	"Build cuda_13.0.r13.0/compiler.36424714_0"
        /*0030*/ 	.string	"-arch sm_100 -m 64 "



//--------------------- .note.nv.cuinfo           --------------------------
	.section	.note.nv.cuinfo,"",@"SHT_NOTE"
	.sectionflags	@"SHF_NOTE_NV_CUINFO"
        /*0018*/ 	.short	0x0002
        /*001a*/ 	.short	0x0064
        /*001c*/ 	.short	0x0082
	.zero		2


//--------------------- .nv.info                  --------------------------
	.section	.nv.info,"",@"SHT_CUDA_INFO"
	.align	4


	//----- nvinfo : EIATTR_REGCOUNT
	.align		4
        /*0000*/ 	.byte	0x04, 0x2f
        /*0002*/ 	.short	(.L_1 - .L_0)
	.align		4
.L_0:
        /*0004*/ 	.word	index@(_Z9addKernelPiPKiS1_i)
        /*0008*/ 	.word	0x0000000c


	//----- nvinfo : EIATTR_FRAME_SIZE
	.align		4
.L_1:
        /*000c*/ 	.byte	0x04, 0x11
        /*000e*/ 	.short	(.L_3 - .L_2)
	.align		4
.L_2:
        /*0010*/ 	.word	index@(_Z9addKernelPiPKiS1_i)
        /*0014*/ 	.word	0x00000000


	//----- nvinfo : EIATTR_REGCOUNT
	.align		4
.L_3:
        /*0018*/ 	.byte	0x04, 0x2f
        /*001a*/ 	.short	(.L_5 - .L_4)
	.align		4
.L_4:
        /*001c*/ 	.word	index@(_Z9supportF2Pal)
        /*0020*/ 	.word	0x0000000a


	//----- nvinfo : EIATTR_FRAME_SIZE
	.align		4
.L_5:
        /*0024*/ 	.byte	0x04, 0x11
        /*0026*/ 	.short	(.L_7 - .L_6)
	.align		4
.L_6:
        /*0028*/ 	.word	index@(_Z9supportF2Pal)
        /*002c*/ 	.word	0x00000000


	//----- nvinfo : EIATTR_REGCOUNT
	.align		4
.L_7:
        /*0030*/ 	.byte	0x04, 0x2f
        /*0032*/ 	.short	(.L_9 - .L_8)
	.align		4
.L_8:
        /*0034*/ 	.word	index@(_Z20supportZhegalkinGPU2Phm)
        /*0038*/ 	.word	0x00000010


	//----- nvinfo : EIATTR_FRAME_SIZE
	.align		4
.L_9:
        /*003c*/ 	.byte	0x04, 0x11
        /*003e*/ 	.short	(.L_11 - .L_10)
	.align		4
.L_10:
        /*0040*/ 	.word	index@($__internal_2_$__cuda_sm20_rem_u64)
        /*0044*/ 	.word	0x00000000


	//----- nvinfo : EIATTR_FRAME_SIZE
	.align		4
.L_11:
        /*0048*/ 	.byte	0x04, 0x11
        /*004a*/ 	.short	(.L_13 - .L_12)
	.align		4
.L_12:
        /*004c*/ 	.word	index@(_Z20supportZhegalkinGPU2Phm)
        /*0050*/ 	.word	0x00000000


	//----- nvinfo : EIATTR_REGCOUNT
	.align		4
.L_13:
        /*0054*/ 	.byte	0x04, 0x2f
        /*0056*/ 	.short	(.L_15 - .L_14)
	.align		4
.L_14:
        /*0058*/ 	.word	index@(_Z14supportRealGPUPam)
        /*005c*/ 	.word	0x00000010


	//----- nvinfo : EIATTR_FRAME_SIZE
	.align		4
.L_15:
        /*0060*/ 	.byte	0x04, 0x11
        /*0062*/ 	.short	(.L_17 - .L_16)
	.align		4
.L_16:
        /*0064*/ 	.word	index@($__internal_1_$__cuda_sm20_rem_u64)
        /*0068*/ 	.word	0x00000000


	//----- nvinfo : EIATTR_FRAME_SIZE
	.align		4
.L_17:
        /*006c*/ 	.byte	0x04, 0x11
        /*006e*/ 	.short	(.L_19 - .L_18)
	.align		4
.L_18:
        /*0070*/ 	.word	index@(_Z14supportRealGPUPam)
        /*0074*/ 	.word	0x00000000


	//----- nvinfo : EIATTR_REGCOUNT
	.align		4
.L_19:
        /*0078*/ 	.byte	0x04, 0x2f
        /*007a*/ 	.short	(.L_21 - .L_20)
	.align		4
.L_20:
        /*007c*/ 	.word	index@(_Z17supportFourierGPUPam)
        /*0080*/ 	.word	0x00000010


	//----- nvinfo : EIATTR_FRAME_SIZE
	.align		4
.L_21:
        /*0084*/ 	.byte	0x04, 0x11
        /*0086*/ 	.short	(.L_23 - .L_22)
	.align		4
.L_22:
        /*0088*/ 	.word	index@($__internal_0_$__cuda_sm20_rem_u64)
        /*008c*/ 	.word	0x00000000


	//----- nvinfo : EIATTR_FRAME_SIZE
	.align		4
.L_23:
        /*0090*/ 	.byte	0x04, 0x11
        /*0092*/ 	.short	(.L_25 - .L_24)
	.align		4
.L_24:
        /*0094*/ 	.word	index@(_Z17supportFourierGPUPam)
        /*0098*/ 	.word	0x00000000


	//----- nvinfo : EIATTR_MIN_STACK_SIZE
	.align		4
.L_25:
        /*009c*/ 	.byte	0x04, 0x12
        /*009e*/ 	.short	(.L_27 - .L_26)
	.align		4
.L_26:
        /*00a0*/ 	.word	index@(_Z17supportFourierGPUPam)
        /*00a4*/ 	.word	0x00000000


	//----- nvinfo : EIATTR_MIN_STACK_SIZE
	.align		4
.L_27:
        /*00a8*/ 	.byte	0x04, 0x12
        /*00aa*/ 	.short	(.L_29 - .L_28)
	.align		4
.L_28:
        /*00ac*/ 	.word	index@(_Z14supportRealGPUPam)
        /*00b0*/ 	.word	0x00000000


	//----- nvinfo : EIATTR_MIN_STACK_SIZE
	.align		4
.L_29:
        /*00b4*/ 	.byte	0x04, 0x12
        /*00b6*/ 	.short	(.L_31 - .L_30)
	.align		4
.L_30:
        /*00b8*/ 	.word	index@(_Z20supportZhegalkinGPU2Phm)
        /*00bc*/ 	.word	0x00000000


	//----- nvinfo : EIATTR_MIN_STACK_SIZE
	.align		4
.L_31:
        /*00c0*/ 	.byte	0x04, 0x12
        /*00c2*/ 	.short	(.L_33 - .L_32)
	.align		4
.L_32:
        /*00c4*/ 	.word	index@(_Z9supportF2Pal)
        /*00c8*/ 	.word	0x00000000


	//----- nvinfo : EIATTR_MIN_STACK_SIZE
	.align		4
.L_33:
        /*00cc*/ 	.byte	0x04, 0x12
        /*00ce*/ 	.short	(.L_35 - .L_34)
	.align		4
.L_34:
        /*00d0*/ 	.word	index@(_Z9addKernelPiPKiS1_i)
        /*00d4*/ 	.word	0x00000000
.L_35:


//--------------------- .nv.compat                --------------------------
	.section	.nv.compat,"",@"SHT_CUDA_COMPAT_INFO"
	.align	4
        /*0000*/ 	.byte	0x02, 0x09, 0x00, 0x00, 0x02, 0x02, 0x01, 0x00, 0x02, 0x05, 0x05, 0x00, 0x03, 0x07, 0x01, 0x01
        /*0010*/ 	.byte	0x02, 0x03, 0x00, 0x00, 0x02, 0x06, 0x01, 0x00, 0x04, 0x0b, 0x08, 0x00, 0x09, 0x00, 0x00, 0x00
        /*0020*/ 	.byte	0x00, 0x00, 0x00, 0x00


//--------------------- .nv.info._Z17supportFourierGPUPam --------------------------
	.section	.nv.info._Z17supportFourierGPUPam,"",@"SHT_CUDA_INFO"
	.sectionflags	@""
	.align	4


	//----- nvinfo : EIATTR_CUDA_API_VERSION
	.align		4
        /*0000*/ 	.byte	0x04, 0x37
        /*0002*/ 	.short	(.L_37 - .L_36)
.L_36:
        /*0004*/ 	.word	0x00000082


	//----- nvinfo : EIATTR_KPARAM_INFO
	.align		4
.L_37:
        /*0008*/ 	.byte	0x04, 0x17
        /*000a*/ 	.short	(.L_39 - .L_38)
.L_38:
        /*000c*/ 	.word	0x00000000
        /*0010*/ 	.short	0x0001
        /*0012*/ 	.short	0x0008
        /*0014*/ 	.byte	0x00, 0xf0, 0x21, 0x00


	//----- nvinfo : EIATTR_KPARAM_INFO
	.align		4
.L_39:
        /*0018*/ 	.byte	0x04, 0x17
        /*001a*/ 	.short	(.L_41 - .L_40)
.L_40:
        /*001c*/ 	.word	0x00000000
        /*0020*/ 	.short	0x0000
        /*0022*/ 	.short	0x0000
        /*0024*/ 	.byte	0x00, 0xf5, 0x21, 0x00


	//----- nvinfo : EIATTR_SPARSE_MMA_MASK
	.align		4
.L_41:
        /*0028*/ 	.byte	0x03, 0x50
        /*002a*/ 	.short	0x0000


	//----- nvinfo : EIATTR_MAXREG_COUNT
	.align		4
        /*002c*/ 	.byte	0x03, 0x1b
        /*002e*/ 	.short	0x00ff


	//----- nvinfo : EIATTR_MERCURY_ISA_VERSION
	.align		4
        /*0030*/ 	.byte	0x03, 0x5f
        /*0032*/ 	.short	0x0101


	//----- nvinfo : EIATTR_VRC_CTA_INIT_COUNT
	.align		4
        /*0034*/ 	.byte	0x02, 0x4a
	.zero		1
	.zero		1


	//----- nvinfo : EIATTR_EXIT_INSTR_OFFSETS
	.align		4
        /*0038*/ 	.byte	0x04, 0x1c
        /*003a*/ 	.short	(.L_43 - .L_42)


	//   ....[0]....
.L_42:
        /*003c*/ 	.word	0x00000250


	//   ....[1]....
        /*0040*/ 	.word	0x00000370


	//----- nvinfo : EIATTR_CRS_STACK_SIZE
	.align		4
.L_43:
        /*0044*/ 	.byte	0x04, 0x1e
        /*0046*/ 	.short	(.L_45 - .L_44)
.L_44:
        /*0048*/ 	.word	0x00000000


	//----- nvinfo : EIATTR_CBANK_PARAM_SIZE
	.align		4
.L_45:
        /*004c*/ 	.byte	0x03, 0x19
        /*004e*/ 	.short	0x0010


	//----- nvinfo : EIATTR_PARAM_CBANK
	.align		4
        /*0050*/ 	.byte	0x04, 0x0a
        /*0052*/ 	.short	(.L_47 - .L_46)
	.align		4
.L_46:
        /*0054*/ 	.word	index@(.nv.constant0._Z17supportFourierGPUPam)
        /*0058*/ 	.short	0x0380
        /*005a*/ 	.short	0x0010


	//----- nvinfo : EIATTR_SW_WAR
	.align		4
.L_47:
        /*005c*/ 	.byte	0x04, 0x36
        /*005e*/ 	.short	(.L_49 - .L_48)
.L_48:
        /*0060*/ 	.word	0x00000008
.L_49:


//--------------------- .nv.info._Z14supportRealGPUPam --------------------------
	.section	.nv.info._Z14supportRealGPUPam,"",@"SHT_CUDA_INFO"
	.sectionflags	@""
	.align	4


	//----- nvinfo : EIATTR_CUDA_API_VERSION
	.align		4
        /*0000*/ 	.byte	0x04, 0x37
        /*0002*/ 	.short	(.L_51 - .L_50)
.L_50:
        /*0004*/ 	.word	0x00000082


	//----- nvinfo : EIATTR_KPARAM_INFO
	.align		4
.L_51:
        /*0008*/ 	.byte	0x04, 0x17
        /*000a*/ 	.short	(.L_53 - .L_52)
.L_52:
        /*000c*/ 	.word	0x00000000
        /*0010*/ 	.short	0x0001
        /*0012*/ 	.short	0x0008
        /*0014*/ 	.byte	0x00, 0xf0, 0x21, 0x00


	//----- nvinfo : EIATTR_KPARAM_INFO
	.align		4
.L_53:
        /*0018*/ 	.byte	0x04, 0x17
        /*001a*/ 	.short	(.L_55 - .L_54)
.L_54:
        /*001c*/ 	.word	0x00000000
        /*0020*/ 	.short	0x0000
        /*0022*/ 	.short	0x0000
        /*0024*/ 	.byte	0x00, 0xf5, 0x21, 0x00


	//----- nvinfo : EIATTR_SPARSE_MMA_MASK
	.align		4
.L_55:
        /*0028*/ 	.byte	0x03, 0x50
        /*002a*/ 	.short	0x0000


	//----- nvinfo : EIATTR_MAXREG_COUNT
	.align		4
        /*002c*/ 	.byte	0x03, 0x1b
        /*002e*/ 	.short	0x00ff


	//----- nvinfo : EIATTR_MERCURY_ISA_VERSION
	.align		4
        /*0030*/ 	.byte	0x03, 0x5f
        /*0032*/ 	.short	0x0101


	//----- nvinfo : EIATTR_VRC_CTA_INIT_COUNT
	.align		4
        /*0034*/ 	.byte	0x02, 0x4a
	.zero		1
	.zero		1


	//----- nvinfo : EIATTR_EXIT_INSTR_OFFSETS
	.align		4
        /*0038*/ 	.byte	0x04, 0x1c
        /*003a*/ 	.short	(.L_57 - .L_56)


	//   ....[0]....
.L_56:
        /*003c*/ 	.word	0x00000250


	//   ....[1]....
        /*0040*/ 	.word	0x00000320


	//----- nvinfo : EIATTR_CRS_STACK_SIZE
	.align		4
.L_57:
        /*0044*/ 	.byte	0x04, 0x1e
        /*0046*/ 	.short	(.L_59 - .L_58)
.L_58:
        /*0048*/ 	.word	0x00000000


	//----- nvinfo : EIATTR_CBANK_PARAM_SIZE
	.align		4
.L_59:
        /*004c*/ 	.byte	0x03, 0x19
        /*004e*/ 	.short	0x0010


	//----- nvinfo : EIATTR_PARAM_CBANK
	.align		4
        /*0050*/ 	.byte	0x04, 0x0a
        /*0052*/ 	.short	(.L_61 - .L_60)
	.align		4
.L_60:
        /*0054*/ 	.word	index@(.nv.constant0._Z14supportRealGPUPam)
        /*0058*/ 	.short	0x0380
        /*005a*/ 	.short	0x0010


	//----- nvinfo : EIATTR_SW_WAR
	.align		4
.L_61:
        /*005c*/ 	.byte	0x04, 0x36
        /*005e*/ 	.short	(.L_63 - .L_62)
.L_62:
        /*0060*/ 	.word	0x00000008
.L_63:


//--------------------- .nv.info._Z20supportZhegalkinGPU2Phm --------------------------
	.section	.nv.info._Z20supportZhegalkinGPU2Phm,"",@"SHT_CUDA_INFO"
	.sectionflags	@""
	.align	4


	//----- nvinfo : EIATTR_CUDA_API_VERSION
	.align		4
        /*0000*/ 	.byte	0x04, 0x37
        /*0002*/ 	.short	(.L_65 - .L_64)
.L_64:
        /*0004*/ 	.word	0x00000082


	//----- nvinfo : EIATTR_KPARAM_INFO
	.align		4
.L_65:
        /*0008*/ 	.byte	0x04, 0x17
        /*000a*/ 	.short	(.L_67 - .L_66)
.L_66:
        /*000c*/ 	.word	0x00000000
        /*0010*/ 	.short	0x0001
        /*0012*/ 	.short	0x0008
        /*0014*/ 	.byte	0x00, 0xf0, 0x21, 0x00


	//----- nvinfo : EIATTR_KPARAM_INFO
	.align		4
.L_67:
        /*0018*/ 	.byte	0x04, 0x17
        /*001a*/ 	.short	(.L_69 - .L_68)
.L_68:
        /*001c*/ 	.word	0x00000000
        /*0020*/ 	.short	0x0000
        /*0022*/ 	.short	0x0000
        /*0024*/ 	.byte	0x00, 0xf5, 0x21, 0x00


	//----- nvinfo : EIATTR_SPARSE_MMA_MASK
	.align		4
.L_69:
        /*0028*/ 	.byte	0x03, 0x50
        /*002a*/ 	.short	0x0000


	//----- nvinfo : EIATTR_MAXREG_COUNT
	.align		4
        /*002c*/ 	.byte	0x03, 0x1b
        /*002e*/ 	.short	0x00ff


	//----- nvinfo : EIATTR_MERCURY_ISA_VERSION
	.align		4
        /*0030*/ 	.byte	0x03, 0x5f
        /*0032*/ 	.short	0x0101


	//----- nvinfo : EIATTR_VRC_CTA_INIT_COUNT
	.align		4
        /*0034*/ 	.byte	0x02, 0x4a
	.zero		1
	.zero		1


	//----- nvinfo : EIATTR_EXIT_INSTR_OFFSETS
	.align		4
        /*0038*/ 	.byte	0x04, 0x1c
        /*003a*/ 	.short	(.L_71 - .L_70)


	//   ....[0]....
.L_70:
        /*003c*/ 	.word	0x00000250


	//   ....[1]....
        /*0040*/ 	.word	0x00000300


	//----- nvinfo : EIATTR_CRS_STACK_SIZE
	.align		4
.L_71:
        /*0044*/ 	.byte	0x04, 0x1e
        /*0046*/ 	.short	(.L_73 - .L_72)
.L_72:
        /*0048*/ 	.word	0x00000000


	//----- nvinfo : EIATTR_CBANK_PARAM_SIZE
	.align		4
.L_73:
        /*004c*/ 	.byte	0x03, 0x19
        /*004e*/ 	.short	0x0010


	//----- nvinfo : EIATTR_PARAM_CBANK
	.align		4
        /*0050*/ 	.byte	0x04, 0x0a
        /*0052*/ 	.short	(.L_75 - .L_74)
	.align		4
.L_74:
        /*0054*/ 	.word	index@(.nv.constant0._Z20supportZhegalkinGPU2Phm)
        /*0058*/ 	.short	0x0380
        /*005a*/ 	.short	0x0010


	//----- nvinfo : EIATTR_SW_WAR
	.align		4
.L_75:
        /*005c*/ 	.byte	0x04, 0x36
        /*005e*/ 	.short	(.L_77 - .L_76)
.L_76:
        /*0060*/ 	.word	0x00000008
.L_77:


//--------------------- .nv.info._Z9supportF2Pal  --------------------------
	.section	.nv.info._Z9supportF2Pal,"",@"SHT_CUDA_INFO"
	.sectionflags	@""
	.align	4


	//----- nvinfo : EIATTR_CUDA_API_VERSION
	.align		4
        /*0000*/ 	.byte	0x04, 0x37
        /*0002*/ 	.short	(.L_79 - .L_78)
.L_78:
        /*0004*/ 	.word	0x00000082


	//----- nvinfo : EIATTR_KPARAM_INFO
	.align		4
.L_79:
        /*0008*/ 	.byte	0x04, 0x17
        /*000a*/ 	.short	(.L_81 - .L_80)
.L_80:
        /*000c*/ 	.word	0x00000000
        /*0010*/ 	.short	0x0001
        /*0012*/ 	.short	0x0008
        /*0014*/ 	.byte	0x00, 0xf0, 0x21, 0x00


	//----- nvinfo : EIATTR_KPARAM_INFO
	.align		4
.L_81:
        /*0018*/ 	.byte	0x04, 0x17
        /*001a*/ 	.short	(.L_83 - .L_82)
.L_82:
        /*001c*/ 	.word	0x00000000
        /*0020*/ 	.short	0x0000
        /*0022*/ 	.short	0x0000
        /*0024*/ 	.byte	0x00, 0xf5, 0x21, 0x00


	//----- nvinfo : EIATTR_SPARSE_MMA_MASK
	.align		4
.L_83:
        /*0028*/ 	.byte	0x03, 0x50
        /*002a*/ 	.short	0x0000


	//----- nvinfo : EIATTR_MAXREG_COUNT
	.align		4
        /*002c*/ 	.byte	0x03, 0x1b
        /*002e*/ 	.short	0x00ff


	//----- nvinfo : EIATTR_MERCURY_ISA_VERSION
	.align		4
        /*0030*/ 	.byte	0x03, 0x5f
        /*0032*/ 	.short	0x0101


	//----- nvinfo : EIATTR_VRC_CTA_INIT_COUNT
	.align		4
        /*0034*/ 	.byte	0x02, 0x4a
	.zero		1
	.zero		1


	//----- nvinfo : EIATTR_EXIT_INSTR_OFFSETS
	.align		4
        /*0038*/ 	.byte	0x04, 0x1c
        /*003a*/ 	.short	(.L_85 - .L_84)


	//   ....[0]....
.L_84:
        /*003c*/ 	.word	0x000000e0


	//----- nvinfo : EIATTR_CBANK_PARAM_SIZE
	.align		4
.L_85:
        /*0040*/ 	.byte	0x03, 0x19
        /*0042*/ 	.short	0x0010


	//----- nvinfo : EIATTR_PARAM_CBANK
	.align		4
        /*0044*/ 	.byte	0x04, 0x0a
        /*0046*/ 	.short	(.L_87 - .L_86)
	.align		4
.L_86:
        /*0048*/ 	.word	index@(.nv.constant0._Z9supportF2Pal)
        /*004c*/ 	.short	0x0380
        /*004e*/ 	.short	0x0010


	//----- nvinfo : EIATTR_SW_WAR
	.align		4
.L_87:
        /*0050*/ 	.byte	0x04, 0x36
        /*0052*/ 	.short	(.L_89 - .L_88)
.L_88:
        /*0054*/ 	.word	0x00000008
.L_89:


//--------------------- .nv.info._Z9addKernelPiPKiS1_i --------------------------
	.section	.nv.info._Z9addKernelPiPKiS1_i,"",@"SHT_CUDA_INFO"
	.sectionflags	@""
	.align	4


	//----- nvinfo : EIATTR_CUDA_API_VERSION
	.align		4
        /*0000*/ 	.byte	0x04, 0x37
        /*0002*/ 	.short	(.L_91 - .L_90)
.L_90:
        /*0004*/ 	.word	0x00000082


	//----- nvinfo : EIATTR_KPARAM_INFO
	.align		4
.L_91:
        /*0008*/ 	.byte	0x04, 0x17
        /*000a*/ 	.short	(.L_93 - .L_92)
.L_92:
        /*000c*/ 	.word	0x00000000
        /*0010*/ 	.short	0x0003
        /*0012*/ 	.short	0x0018
        /*0014*/ 	.byte	0x00, 0xf0, 0x11, 0x00


	//----- nvinfo : EIATTR_KPARAM_INFO
	.align		4
.L_93:
        /*0018*/ 	.byte	0x04, 0x17
        /*001a*/ 	.short	(.L_95 - .L_94)
.L_94:
        /*001c*/ 	.word	0x00000000
        /*0020*/ 	.short	0x0002
        /*0022*/ 	.short	0x0010
        /*0024*/ 	.byte	0x00, 0xf5, 0x21, 0x00


	//----- nvinfo : EIATTR_KPARAM_INFO
	.align		4
.L_95:
        /*0028*/ 	.byte	0x04, 0x17
        /*002a*/ 	.short	(.L_97 - .L_96)
.L_96:
        /*002c*/ 	.word	0x00000000
        /*0030*/ 	.short	0x0001
        /*0032*/ 	.short	0x0008
        /*0034*/ 	.byte	0x00, 0xf5, 0x21, 0x00


	//----- nvinfo : EIATTR_KPARAM_INFO
	.align		4
.L_97:
        /*0038*/ 	.byte	0x04, 0x17
        /*003a*/ 	.short	(.L_99 - .L_98)
.L_98:
        /*003c*/ 	.word	0x00000000
        /*0040*/ 	.short	0x0000
        /*0042*/ 	.short	0x0000
        /*0044*/ 	.byte	0x00, 0xf5, 0x21, 0x00


	//----- nvinfo : EIATTR_SPARSE_MMA_MASK
	.align		4
.L_99:
        /*0048*/ 	.byte	0x03, 0x50
        /*004a*/ 	.short	0x0000


	//----- nvinfo : EIATTR_MAXREG_COUNT
	.align		4
        /*004c*/ 	.byte	0x03, 0x1b
        /*004e*/ 	.short	0x00ff


	//----- nvinfo : EIATTR_MERCURY_ISA_VERSION
	.align		4
        /*0050*/ 	.byte	0x03, 0x5f
        /*0052*/ 	.short	0x0101


	//----- nvinfo : EIATTR_VRC_CTA_INIT_COUNT
	.align		4
        /*0054*/ 	.byte	0x02, 0x4a
	.zero		1
	.zero		1


	//----- nvinfo : EIATTR_EXIT_INSTR_OFFSETS
	.align		4
        /*0058*/ 	.byte	0x04, 0x1c
        /*005a*/ 	.short	(.L_101 - .L_100)


	//   ....[0]....
.L_100:
        /*005c*/ 	.word	0x00000070


	//   ....[1]....
        /*0060*/ 	.word	0x00000130


	//----- nvinfo : EIATTR_CBANK_PARAM_SIZE
	.align		4
.L_101:
        /*0064*/ 	.byte	0x03, 0x19
        /*0066*/ 	.short	0x001c


	//----- nvinfo : EIATTR_PARAM_CBANK
	.align		4
        /*0068*/ 	.byte	0x04, 0x0a
        /*006a*/ 	.short	(.L_103 - .L_102)
	.align		4
.L_102:
        /*006c*/ 	.word	index@(.nv.constant0._Z9addKernelPiPKiS1_i)
        /*0070*/ 	.short	0x0380
        /*0072*/ 	.short	0x001c


	//----- nvinfo : EIATTR_SW_WAR
	.align		4
.L_103:
        /*0074*/ 	.byte	0x04, 0x36
        /*0076*/ 	.short	(.L_105 - .L_104)
.L_104:
        /*0078*/ 	.word	0x00000008
.L_105:


//--------------------- .nv.callgraph             --------------------------
	.section	.nv.callgraph,"",@"SHT_CUDA_CALLGRAPH"
	.align	4
	.sectionentsize	8
	.align		4
        /*0000*/ 	.word	0x00000000
	.align		4
        /*0004*/ 	.word	0xffffffff
	.align		4
        /*0008*/ 	.word	0x00000000
	.align		4
        /*000c*/ 	.word	0xfffffffe
	.align		4
        /*0010*/ 	.word	0x00000000
	.align		4
        /*0014*/ 	.word	0xfffffffd
	.align		4
        /*0018*/ 	.word	0x00000000
	.align		4
        /*001c*/ 	.word	0xfffffffc


//--------------------- .text._Z17supportFourierGPUPam --------------------------
	.section	.text._Z17supportFourierGPUPam,"ax",@progbits
	.align	128
        .global         _Z17supportFourierGPUPam
        .type           _Z17supportFourierGPUPam,@function
        .size           _Z17supportFourierGPUPam,(.L_x_11 - _Z17supportFourierGPUPam)
        .other          _Z17supportFourierGPUPam,@"STO_CUDA_ENTRY STV_DEFAULT"
_Z17supportFourierGPUPam:
.text._Z17supportFourierGPUPam:
[----:B------:R-:W-:Y:S01]  /*0000*/  LDC R1, c[0x0][0x37c] ;  /* 0x0000df00ff017b82 */ /* 0x000fe20000000800 */
[----:B------:R-:W0:Y:S01]  /*0010*/  LDCU.64 UR4, c[0x0][0x388] ;  /* 0x00007100ff0477ac */ /* 0x000e220008000a00 */
[----:B------:R-:W1:Y:S06]  /*0020*/  S2R R0, SR_TID.X ;  /* 0x0000000000007919 */ /* 0x000e6c0000002100 */
[----:B------:R-:W1:Y:S08]  /*0030*/  S2UR UR6, SR_CTAID.X ;  /* 0x00000000000679c3 */ /* 0x000e700000002500 */
[----:B------:R-:W1:Y:S01]  /*0040*/  LDC R3, c[0x0][0x360] ;  /* 0x0000d800ff037b82 */ /* 0x000e620000000800 */
[----:B0-----:R-:W-:-:S02]  /*0050*/  USHF.L.U64.HI UR5, UR4, 0x1, UR5 ;  /* 0x0000000104057899 */ /* 0x001fc40008010205 */
[----:B------:R-:W-:Y:S02]  /*0060*/  USHF.L.U32 UR4, UR4, 0x1, URZ ;  /* 0x0000000104047899 */ /* 0x000fe400080006ff */
[----:B------:R-:W-:Y:S01]  /*0070*/  UISETP.NE.U32.AND UP0, UPT, UR5, URZ, UPT ;  /* 0x000000ff0500728c */ /* 0x000fe2000bf05070 */
[----:B-1----:R-:W-:-:S08]  /*0080*/  IMAD R3, R3, UR6, R0 ;  /* 0x0000000603037c24 */ /* 0x002fd0000f8e0200 */
[----:B------:R-:W-:Y:S05]  /*0090*/  BRA.U UP0, `(.L_x_0) ;  /* 0x0000000100507547 */ /* 0x000fea000b800000 */
[----:B------:R-:W0:Y:S01]  /*00a0*/  I2F.U32.RP R0, UR4 ;  /* 0x0000000400007d06 */ /* 0x000e220008209000 */
[----:B------:R-:W-:-:S07]  /*00b0*/  ISETP.NE.U32.AND P1, PT, RZ, UR4, PT ;  /* 0x00000004ff007c0c */ /* 0x000fce000bf25070 */
[----:B0-----:R-:W0:Y:S02]  /*00c0*/  MUFU.RCP R0, R0 ;  /* 0x0000000000007308 */ /* 0x001e240000001000 */
[----:B0-----:R-:W-:-:S06]  /*00d0*/  VIADD R4, R0, 0xffffffe ;  /* 0x0ffffffe00047836 */ /* 0x001fcc0000000000 */
[----:B------:R0:W1:Y:S02]  /*00e0*/  F2I.FTZ.U32.TRUNC.NTZ R5, R4 ;  /* 0x0000000400057305 */ /* 0x000064000021f000 */
[----:B0-----:R-:W-:Y:S02]  /*00f0*/  HFMA2 R4, -RZ, RZ, 0, 0 ;  /* 0x00000000ff047431 */ /* 0x001fe400000001ff */
[----:B-1----:R-:W-:-:S04]  /*0100*/  IMAD.MOV R7, RZ, RZ, -R5 ;  /* 0x000000ffff077224 */ /* 0x002fc800078e0a05 */
[----:B------:R-:W-:-:S04]  /*0110*/  IMAD R7, R7, UR4, RZ ;  /* 0x0000000407077c24 */ /* 0x000fc8000f8e02ff */
[----:B------:R-:W-:-:S04]  /*0120*/  IMAD.HI.U32 R2, R5, R7, R4 ;  /* 0x0000000705027227 */ /* 0x000fc800078e0004 */
[----:B------:R-:W-:Y:S02]  /*0130*/  IMAD.MOV.U32 R5, RZ, RZ, RZ ;  /* 0x000000ffff057224 */ /* 0x000fe400078e00ff */
[----:B------:R-:W-:-:S04]  /*0140*/  IMAD.HI.U32 R2, R2, R3, RZ ;  /* 0x0000000302027227 */ /* 0x000fc800078e00ff */
[----:B------:R-:W-:-:S04]  /*0150*/  IMAD.MOV R2, RZ, RZ, -R2 ;  /* 0x000000ffff027224 */ /* 0x000fc800078e0a02 */
[----:B------:R-:W-:-:S05]  /*0160*/  IMAD R2, R2, UR4, R3 ;  /* 0x0000000402027c24 */ /* 0x000fca000f8e0203 */
[----:B------:R-:W-:-:S13]  /*0170*/  ISETP.GE.U32.AND P0, PT, R2, UR4, PT ;  /* 0x0000000402007c0c */ /* 0x000fda000bf06070 */
[----:B------:R-:W-:-:S05]  /*0180*/  @P0 VIADD R2, R2, -UR4 ;  /* 0x8000000402020c36 */ /* 0x000fca0008000000 */
[----:B------:R-:W-:-:S13]  /*0190*/  ISETP.GE.U32.AND P0, PT, R2, UR4, PT ;  /* 0x0000000402007c0c */ /* 0x000fda000bf06070 */
[----:B------:R-:W-:Y:S02]  /*01a0*/  @P0 IADD3 R2, PT, PT, R2, -UR4, RZ ;  /* 0x8000000402020c10 */ /* 0x000fe4000fffe0ff */
[----:B------:R-:W-:-:S05]  /*01b0*/  @!P1 LOP3.LUT R2, RZ, UR4, RZ, 0x33, !PT ;  /* 0x00000004ff029c12 */ /* 0x000fca000f8e33ff */
[----:B------:R-:W-:Y:S01]  /*01c0*/  IMAD.MOV.U32 R4, RZ, RZ, R2 ;  /* 0x000000ffff047224 */ /* 0x000fe200078e0002 */
[----:B------:R-:W-:Y:S06]  /*01d0*/  BRA `(.L_x_1) ;  /* 0x0000000000107947 */ /* 0x000fec0003800000 */
.L_x_0:
[----:B------:R-:W-:-:S07]  /*01e0*/  MOV R0, 0x200 ;  /* 0x0000020000007802 */ /* 0x000fce0000000f00 */
[----:B------:R-:W-:Y:S05]  /*01f0*/  CALL.REL.NOINC `($__internal_0_$__cuda_sm20_rem_u64) ;  /* 0x0000000000607944 */ /* 0x000fea0003c00000 */
[----:B------:R-:W-:Y:S01]  /*0200*/  MOV R4, R2 ;  /* 0x0000000200047202 */ /* 0x000fe20000000f00 */
[----:B------:R-:W-:-:S07]  /*0210*/  IMAD.MOV.U32 R5, RZ, RZ, R7 ;  /* 0x000000ffff057224 */ /* 0x000fce00078e0007 */
.L_x_1:
[----:B------:R-:W0:Y:S02]  /*0220*/  LDCU.64 UR6, c[0x0][0x388] ;  /* 0x00007100ff0677ac */ /* 0x000e240008000a00 */
[----:B0-----:R-:W-:-:S04]  /*0230*/  ISETP.GE.U32.AND P0, PT, R4, UR6, PT ;  /* 0x0000000604007c0c */ /* 0x001fc8000bf06070 */
[----:B------:R-:W-:-:S13]  /*0240*/  ISETP.GE.U32.AND.EX P0, PT, R5, UR7, PT, P0 ;  /* 0x0000000705007c0c */ /* 0x000fda000bf06100 */
[----:B------:R-:W-:Y:S05]  /*0250*/  @P0 EXIT ;  /* 0x000000000000094d */ /* 0x000fea0003800000 */
[----:B------:R-:W0:Y:S01]  /*0260*/  LDC.64 R6, c[0x0][0x380] ;  /* 0x0000e000ff067b82 */ /* 0x000e220000000a00 */
[----:B------:R-:W1:Y:S01]  /*0270*/  LDCU.64 UR4, c[0x0][0x358] ;  /* 0x00006b00ff0477ac */ /* 0x000e620008000a00 */
[C---:B------:R-:W-:Y:S02]  /*0280*/  IADD3 R5, P0, PT, R3.reuse, UR6, RZ ;  /* 0x0000000603057c10 */ /* 0x040fe4000ff1e0ff */
[-C--:B0-----:R-:W-:Y:S02]  /*0290*/  IADD3 R4, P2, PT, R3, R6.reuse, RZ ;  /* 0x0000000603047210 */ /* 0x081fe40007f5e0ff */
[----:B------:R-:W-:-:S03]  /*02a0*/  IADD3 R2, P1, PT, R5, R6, RZ ;  /* 0x0000000605027210 */ /* 0x000fc60007f3e0ff */
[----:B------:R-:W-:Y:S01]  /*02b0*/  IMAD.X R5, RZ, RZ, R7, P2 ;  /* 0x000000ffff057224 */ /* 0x000fe200010e0607 */
[----:B------:R-:W-:-:S04]  /*02c0*/  IADD3.X R3, PT, PT, R7, UR7, RZ, P1, P0 ;  /* 0x0000000707037c10 */ /* 0x000fc80008fe04ff */
[----:B-1----:R-:W2:Y:S04]  /*02d0*/  LDG.E.U8 R7, desc[UR4][R4.64] ;  /* 0x0000000404077981 */ /* 0x002ea8000c1e1100 */
[----:B------:R-:W2:Y:S02]  /*02e0*/  LDG.E.U8 R0, desc[UR4][R2.64] ;  /* 0x0000000402007981 */ /* 0x000ea4000c1e1100 */
[----:B--2---:R-:W-:-:S05]  /*02f0*/  IADD3 R7, PT, PT, R0, R7, RZ ;  /* 0x0000000700077210 */ /* 0x004fca0007ffe0ff */
[----:B------:R-:W-:Y:S04]  /*0300*/  STG.E.U8 desc[UR4][R4.64], R7 ;  /* 0x0000000704007986 */ /* 0x000fe8000c101104 */
[----:B------:R-:W2:Y:S02]  /*0310*/  LDG.E.U8 R0, desc[UR4][R2.64] ;  /* 0x0000000402007981 */ /* 0x000ea4000c1e1100 */
[----:B--2---:R-:W-:-:S04]  /*0320*/  IMAD.SHL.U32 R0, R0, 0x2, RZ ;  /* 0x0000000200007824 */ /* 0x004fc800078e00ff */
[----:B------:R-:W-:-:S05]  /*0330*/  IMAD.MOV R0, RZ, RZ, -R0 ;  /* 0x000000ffff007224 */ /* 0x000fca00078e0a00 */
[----:B------:R-:W-:-:S04]  /*0340*/  PRMT R0, R0, 0x7710, RZ ;  /* 0x0000771000007816 */ /* 0x000fc800000000ff */
[----:B------:R-:W-:-:S05]  /*0350*/  IADD3 R9, PT, PT, R7, R0, RZ ;  /* 0x0000000007097210 */ /* 0x000fca0007ffe0ff */
[----:B------:R-:W-:Y:S01]  /*0360*/  STG.E.U8 desc[UR4][R2.64], R9 ;  /* 0x0000000902007986 */ /* 0x000fe2000c101104 */
[----:B------:R-:W-:Y:S05]  /*0370*/  EXIT ;  /* 0x000000000000794d */ /* 0x000fea0003800000 */
        .weak           $__internal_0_$__cuda_sm20_rem_u64
        .type           $__internal_0_$__cuda_sm20_rem_u64,@function
        .size           $__internal_0_$__cuda_sm20_rem_u64,(.L_x_11 - $__internal_0_$__cuda_sm20_rem_u64)
$__internal_0_$__cuda_sm20_rem_u64:
[----:B------:R-:W0:Y:S08]  /*0380*/  I2F.U64.RP R2, UR4 ;  /* 0x0000000400027d12 */ /* 0x000e300008309000 */
[----:B0-----:R-:W0:Y:S02]  /*0390*/  MUFU.RCP R2, R2 ;  /* 0x0000000200027308 */ /* 0x001e240000001000 */
[----:B0-----:R-:W-:-:S06]  /*03a0*/  VIADD R4, R2, 0x1ffffffe ;  /* 0x1ffffffe02047836 */ /* 0x001fcc0000000000 */
[----:B------:R-:W0:Y:S02]  /*03b0*/  F2I.U64.TRUNC R4, R4 ;  /* 0x0000000400047311 */ /* 0x000e24000020d800 */
[----:B0-----:R-:W-:-:S04]  /*03c0*/  IMAD.WIDE.U32 R6, R4, UR4, RZ ;  /* 0x0000000404067c25 */ /* 0x001fc8000f8e00ff */
[----:B------:R-:W-:Y:S01]  /*03d0*/  IMAD R7, R4, UR5, R7 ;  /* 0x0000000504077c24 */ /* 0x000fe2000f8e0207 */
[----:B------:R-:W-:-:S03]  /*03e0*/  IADD3 R9, P0, PT, RZ, -R6, RZ ;  /* 0x80000006ff097210 */ /* 0x000fc60007f1e0ff */
[----:B------:R-:W-:Y:S02]  /*03f0*/  IMAD R7, R5, UR4, R7 ;  /* 0x0000000405077c24 */ /* 0x000fe4000f8e0207 */
[----:B------:R-:W-:-:S04]  /*0400*/  IMAD.HI.U32 R6, R4, R9, RZ ;  /* 0x0000000904067227 */ /* 0x000fc800078e00ff */
[----:B------:R-:W-:Y:S01]  /*0410*/  IMAD.X R11, RZ, RZ, ~R7, P0 ;  /* 0x000000ffff0b7224 */ /* 0x000fe200000e0e07 */
[----:B------:R-:W-:-:S03]  /*0420*/  MOV R7, R4 ;  /* 0x0000000400077202 */ /* 0x000fc60000000f00 */
[-C--:B------:R-:W-:Y:S02]  /*0430*/  IMAD R13, R5, R11.reuse, RZ ;  /* 0x0000000b050d7224 */ /* 0x080fe400078e02ff */
[----:B------:R-:W-:-:S04]  /*0440*/  IMAD.WIDE.U32 R6, P0, R4, R11, R6 ;  /* 0x0000000b04067225 */ /* 0x000fc80007800006 */
[----:B------:R-:W-:-:S04]  /*0450*/  IMAD.HI.U32 R11, R5, R11, RZ ;  /* 0x0000000b050b7227 */ /* 0x000fc800078e00ff */
[----:B------:R-:W-:-:S04]  /*0460*/  IMAD.HI.U32 R6, P1, R5, R9, R6 ;  /* 0x0000000905067227 */ /* 0x000fc80007820006 */
[----:B------:R-:W-:Y:S01]  /*0470*/  IMAD.X R2, R11, 0x1, R5, P0 ;  /* 0x000000010b027824 */ /* 0x000fe200000e0605 */
[----:B------:R-:W-:-:S04]  /*0480*/  IADD3 R7, P2, PT, R13, R6, RZ ;  /* 0x000000060d077210 */ /* 0x000fc80007f5e0ff */
[----:B------:R-:W-:Y:S01]  /*0490*/  IADD3.X R9, PT, PT, RZ, RZ, R2, P2, P1 ;  /* 0x000000ffff097210 */ /* 0x000fe200017e2402 */
[----:B------:R-:W-:-:S04]  /*04a0*/  IMAD.WIDE.U32 R4, R7, UR4, RZ ;  /* 0x0000000407047c25 */ /* 0x000fc8000f8e00ff */
[----:B------:R-:W-:Y:S01]  /*04b0*/  IMAD R2, R7, UR5, R5 ;  /* 0x0000000507027c24 */ /* 0x000fe2000f8e0205 */
[----:B------:R-:W-:-:S03]  /*04c0*/  IADD3 R5, P0, PT, RZ, -R4, RZ ;  /* 0x80000004ff057210 */ /* 0x000fc60007f1e0ff */
[----:B------:R-:W-:Y:S02]  /*04d0*/  IMAD R2, R9, UR4, R2 ;  /* 0x0000000409027c24 */ /* 0x000fe4000f8e0202 */
[----:B------:R-:W-:-:S04]  /*04e0*/  IMAD.HI.U32 R6, R7, R5, RZ ;  /* 0x0000000507067227 */ /* 0x000fc800078e00ff */
[----:B------:R-:W-:-:S04]  /*04f0*/  IMAD.X R4, RZ, RZ, ~R2, P0 ;  /* 0x000000ffff047224 */ /* 0x000fc800000e0e02 */
[----:B------:R-:W-:-:S04]  /*0500*/  IMAD.WIDE.U32 R6, P0, R7, R4, R6 ;  /* 0x0000000407067225 */ /* 0x000fc80007800006 */
[C---:B------:R-:W-:Y:S02]  /*0510*/  IMAD R11, R9.reuse, R4, RZ ;  /* 0x00000004090b7224 */ /* 0x040fe400078e02ff */
[----:B------:R-:W-:-:S04]  /*0520*/  IMAD.HI.U32 R2, P1, R9, R5, R6 ;  /* 0x0000000509027227 */ /* 0x000fc80007820006 */
[----:B------:R-:W-:Y:S01]  /*0530*/  IMAD.HI.U32 R6, R9, R4, RZ ;  /* 0x0000000409067227 */ /* 0x000fe200078e00ff */
[----:B------:R-:W-:-:S03]  /*0540*/  IADD3 R2, P2, PT, R11, R2, RZ ;  /* 0x000000020b027210 */ /* 0x000fc60007f5e0ff */
[----:B------:R-:W-:Y:S01]  /*0550*/  IMAD.MOV.U32 R5, RZ, RZ, RZ ;  /* 0x000000ffff057224 */ /* 0x000fe200078e00ff */
[----:B------:R-:W-:Y:S01]  /*0560*/  IADD3.X R9, PT, PT, R6, R9, RZ, P0, !PT ;  /* 0x0000000906097210 */ /* 0x000fe200007fe4ff */
[----:B------:R-:W-:-:S03]  /*0570*/  IMAD.HI.U32 R4, R2, R3, RZ ;  /* 0x0000000302047227 */ /* 0x000fc600078e00ff */
[----:B------:R-:W-:Y:S01]  /*0580*/  IADD3.X R9, PT, PT, RZ, RZ, R9, P2, P1 ;  /* 0x000000ffff097210 */ /* 0x000fe200017e2409 */
[----:B------:R-:W-:-:S04]  /*0590*/  IMAD.WIDE.U32 R4, RZ, R2, R4 ;  /* 0x00000002ff047225 */ /* 0x000fc800078e0004 */
[----:B------:R-:W-:-:S05]  /*05a0*/  IMAD.HI.U32 R4, P0, R9, R3, R4 ;  /* 0x0000000309047227 */ /* 0x000fca0007800004 */
[----:B------:R-:W-:Y:S02]  /*05b0*/  IADD3 R7, P1, PT, RZ, R4, RZ ;  /* 0x00000004ff077210 */ /* 0x000fe40007f3e0ff */
[----:B------:R-:W-:-:S03]  /*05c0*/  IADD3.X R2, PT, PT, RZ, RZ, RZ, P0, !PT ;  /* 0x000000ffff027210 */ /* 0x000fc600007fe4ff */
[----:B------:R-:W-:-:S04]  /*05d0*/  IMAD.WIDE.U32 R4, R7, UR4, RZ ;  /* 0x0000000407047c25 */ /* 0x000fc8000f8e00ff */
[----:B------:R-:W-:Y:S01]  /*05e0*/  IMAD.X R2, RZ, RZ, R2, P1 ;  /* 0x000000ffff027224 */ /* 0x000fe200008e0602 */
[----:B------:R-:W-:Y:S01]  /*05f0*/  IADD3 R6, P1, PT, -R4, R3, RZ ;  /* 0x0000000304067210 */ /* 0x000fe20007f3e1ff */
[----:B------:R-:W-:-:S03]  /*0600*/  IMAD R7, R7, UR5, R5 ;  /* 0x0000000507077c24 */ /* 0x000fc6000f8e0205 */
[----:B------:R-:W-:Y:S01]  /*0610*/  ISETP.GE.U32.AND P0, PT, R6, UR4, PT ;  /* 0x0000000406007c0c */ /* 0x000fe2000bf06070 */
[----:B------:R-:W-:-:S05]  /*0620*/  IMAD R2, R2, UR4, R7 ;  /* 0x0000000402027c24 */ /* 0x000fca000f8e0207 */
[----:B------:R-:W-:Y:S02]  /*0630*/  IADD3.X R7, PT, PT, RZ, ~R2, RZ, P1, !PT ;  /* 0x80000002ff077210 */ /* 0x000fe40000ffe4ff */
[----:B------:R-:W-:Y:S02]  /*0640*/  IADD3 R5, P1, PT, R6, -UR4, RZ ;  /* 0x8000000406057c10 */ /* 0x000fe4000ff3e0ff */
[C---:B------:R-:W-:Y:S02]  /*0650*/  ISETP.GE.U32.AND.EX P0, PT, R7.reuse, UR5, PT, P0 ;  /* 0x0000000507007c0c */ /* 0x040fe4000bf06100 */
[----:B------:R-:W-:Y:S02]  /*0660*/  IADD3.X R4, PT, PT, R7, ~UR5, RZ, P1, !PT ;  /* 0x8000000507047c10 */ /* 0x000fe40008ffe4ff */
[----:B------:R-:W-:Y:S02]  /*0670*/  SEL R5, R5, R6, P0 ;  /* 0x0000000605057207 */ /* 0x000fe40000000000 */
[----:B------:R-:W-:-:S02]  /*0680*/  SEL R4, R4, R7, P0 ;  /* 0x0000000704047207 */ /* 0x000fc40000000000 */
[C---:B------:R-:W-:Y:S02]  /*0690*/  ISETP.GE.U32.AND P0, PT, R5.reuse, UR4, PT ;  /* 0x0000000405007c0c */ /* 0x040fe4000bf06070 */
[----:B------:R-:W-:Y:S02]  /*06a0*/  IADD3 R2, P2, PT, R5, -UR4, RZ ;  /* 0x8000000405027c10 */ /* 0x000fe4000ff5e0ff */
[C---:B------:R-:W-:Y:S02]  /*06b0*/  ISETP.GE.U32.AND.EX P0, PT, R4.reuse, UR5, PT, P0 ;  /* 0x0000000504007c0c */ /* 0x040fe4000bf06100 */
[----:B------:R-:W-:Y:S02]  /*06c0*/  IADD3.X R7, PT, PT, R4, ~UR5, RZ, P2, !PT ;  /* 0x8000000504077c10 */ /* 0x000fe400097fe4ff */
[----:B------:R-:W-:Y:S01]  /*06d0*/  SEL R2, R2, R5, P0 ;  /* 0x0000000502027207 */ /* 0x000fe20000000000 */
[----:B------:R-:W-:Y:S01]  /*06e0*/  HFMA2 R5, -RZ, RZ, 0, 0 ;  /* 0x00000000ff057431 */ /* 0x000fe200000001ff */
[----:B------:R-:W-:-:S02]  /*06f0*/  ISETP.NE.U32.AND P1, PT, RZ, UR4, PT ;  /* 0x00000004ff007c0c */ /* 0x000fc4000bf25070 */
[----:B------:R-:W-:Y:S01]  /*0700*/  SEL R7, R7, R4, P0 ;  /* 0x0000000407077207 */ /* 0x000fe20000000000 */
[----:B------:R-:W-:Y:S01]  /*0710*/  IMAD.MOV.U32 R4, RZ, RZ, R0 ;  /* 0x000000ffff047224 */ /* 0x000fe200078e0000 */
[----:B------:R-:W-:-:S04]  /*0720*/  ISETP.NE.AND.EX P1, PT, RZ, UR5, PT, P1 ;  /* 0x00000005ff007c0c */ /* 0x000fc8000bf25310 */
[----:B------:R-:W-:Y:S02]  /*0730*/  SEL R2, R2, 0xffffffff, P1 ;  /* 0xffffffff02027807 */ /* 0x000fe40000800000 */
[----:B------:R-:W-:Y:S01]  /*0740*/  SEL R7, R7, 0xffffffff, P1 ;  /* 0xffffffff07077807 */ /* 0x000fe20000800000 */
[----:B------:R-:W-:Y:S06]  /*0750*/  RET.REL.NODEC R4 `(_Z17supportFourierGPUPam) ;  /* 0xfffffff804287950 */ /* 0x000fec0003c3ffff */
.L_x_2:
[----:B------:R-:W-:-:S00]  /*0760*/  BRA `(.L_x_2) ;  /* 0xfffffffc00fc7947 */ /* 0x000fc0000383ffff */
[----:B------:R-:W-:-:S00]  /*0770*/  NOP ;  /* 0x0000000000007918 */ /* 0x000fc00000000000 */
        /* <DEDUP_REMOVED lines=8> */
.L_x_11:


//--------------------- .text._Z14supportRealGPUPam --------------------------
	.section	.text._Z14supportRealGPUPam,"ax",@progbits
	.align	128
        .global         _Z14supportRealGPUPam
        .type           _Z14supportRealGPUPam,@function
        .size           _Z14supportRealGPUPam,(.L_x_12 - _Z14supportRealGPUPam)
        .other          _Z14supportRealGPUPam,@"STO_CUDA_ENTRY STV_DEFAULT"
_Z14supportRealGPUPam:
.text._Z14supportRealGPUPam:
        /* <DEDUP_REMOVED lines=18> */
[----:B------:R-:W-:-:S06]  /*0120*/  IMAD.HI.U32 R3, R3, R5, R2 ;  /* 0x0000000503037227 */ /* 0x000fcc00078e0002 */
[----:B------:R-:W-:-:S04]  /*0130*/  IMAD.HI.U32 R3, R3, R0, RZ ;  /* 0x0000000003037227 */ /* 0x000fc800078e00ff */
[----:B------:R-:W-:-:S04]  /*0140*/  IMAD.MOV R3, RZ, RZ, -R3 ;  /* 0x000000ffff037224 */ /* 0x000fc800078e0a03 */
[----:B------:R-:W-:Y:S02]  /*0150*/  IMAD R5, R3, UR4, R0 ;  /* 0x0000000403057c24 */ /* 0x000fe4000f8e0200 */
[----:B------:R-:W-:-:S03]  /*0160*/  IMAD.MOV.U32 R3, RZ, RZ, RZ ;  /* 0x000000ffff037224 */ /* 0x000fc600078e00ff */
[----:B------:R-:W-:-:S13]  /*0170*/  ISETP.GE.U32.AND P0, PT, R5, UR4, PT ;  /* 0x0000000405007c0c */ /* 0x000fda000bf06070 */
[----:B------:R-:W-:-:S05]  /*0180*/  @P0 VIADD R5, R5, -UR4 ;  /* 0x8000000405050c36 */ /* 0x000fca0008000000 */
[----:B------:R-:W-:-:S13]  /*0190*/  ISETP.GE.U32.AND P0, PT, R5, UR4, PT ;  /* 0x0000000405007c0c */ /* 0x000fda000bf06070 */
[----:B------:R-:W-:Y:S02]  /*01a0*/  @P0 IADD3 R5, PT, PT, R5, -UR4, RZ ;  /* 0x8000000405050c10 */ /* 0x000fe4000fffe0ff */
[----:B------:R-:W-:-:S05]  /*01b0*/  @!P1 LOP3.LUT R5, RZ, UR4, RZ, 0x33, !PT ;  /* 0x00000004ff059c12 */ /* 0x000fca000f8e33ff */
[----:B------:R-:W-:Y:S01]  /*01c0*/  IMAD.MOV.U32 R2, RZ, RZ, R5 ;  /* 0x000000ffff027224 */ /* 0x000fe200078e0005 */
[----:B------:R-:W-:Y:S06]  /*01d0*/  BRA `(.L_x_4) ;  /* 0x0000000000107947 */ /* 0x000fec0003800000 */
.L_x_3:
[----:B------:R-:W-:-:S07]  /*01e0*/  MOV R2, 0x200 ;  /* 0x0000020000027802 */ /* 0x000fce0000000f00 */
[----:B------:R-:W-:Y:S05]  /*01f0*/  CALL.REL.NOINC `($__internal_1_$__cuda_sm20_rem_u64) ;  /* 0x00000000004c7944 */ /* 0x000fea0003c00000 */
[----:B------:R-:W-:Y:S01]  /*0200*/  MOV R2, R4 ;  /* 0x0000000400027202 */ /* 0x000fe20000000f00 */
[----:B------:R-:W-:-:S07]  /*0210*/  IMAD.MOV.U32 R3, RZ, RZ, R5 ;  /* 0x000000ffff037224 */ /* 0x000fce00078e0005 */
.L_x_4:
[----:B------:R-:W0:Y:S02]  /*0220*/  LDCU.64 UR8, c[0x0][0x388] ;  /* 0x00007100ff0877ac */ /* 0x000e240008000a00 */
[----:B0-----:R-:W-:-:S04]  /*0230*/  ISETP.GE.U32.AND P0, PT, R2, UR8, PT ;  /* 0x0000000802007c0c */ /* 0x001fc8000bf06070 */
[----:B------:R-:W-:-:S13]  /*0240*/  ISETP.GE.U32.AND.EX P0, PT, R3, UR9, PT, P0 ;  /* 0x0000000903007c0c */ /* 0x000fda000bf06100 */
[----:B------:R-:W-:Y:S05]  /*0250*/  @P0 EXIT ;  /* 0x000000000000094d */ /* 0x000fea0003800000 */
[----:B------:R-:W0:Y:S01]  /*0260*/  LDCU.64 UR6, c[0x0][0x380] ;  /* 0x00007000ff0677ac */ /* 0x000e220008000a00 */
[----:B------:R-:W1:Y:S01]  /*0270*/  LDCU.64 UR4, c[0x0][0x358] ;  /* 0x00006b00ff0477ac */ /* 0x000e620008000a00 */
[----:B0-----:R-:W-:-:S05]  /*0280*/  IADD3 R4, P0, PT, R0, UR6, RZ ;  /* 0x0000000600047c10 */ /* 0x001fca000ff1e0ff */
[----:B------:R-:W-:Y:S01]  /*0290*/  IMAD.X R5, RZ, RZ, UR7, P0 ;  /* 0x00000007ff057e24 */ /* 0x000fe200080e06ff */
[----:B------:R-:W-:-:S04]  /*02a0*/  IADD3 R2, P0, PT, R4, UR8, RZ ;  /* 0x0000000804027c10 */ /* 0x000fc8000ff1e0ff */
[----:B-1----:R-:W2:Y:S01]  /*02b0*/  LDG.E.U8 R0, desc[UR4][R4.64] ;  /* 0x0000000404007981 */ /* 0x002ea2000c1e1100 */
[----:B------:R-:W-:-:S05]  /*02c0*/  IADD3.X R3, PT, PT, R5, UR9, RZ, P0, !PT ;  /* 0x0000000905037c10 */ /* 0x000fca00087fe4ff */
[----:B------:R-:W3:Y:S01]  /*02d0*/  LDG.E.U8 R6, desc[UR4][R2.64] ;  /* 0x0000000402067981 */ /* 0x000ee2000c1e1100 */
[----:B--2---:R-:W-:-:S04]  /*02e0*/  IADD3 R0, PT, PT, RZ, -R0, RZ ;  /* 0x80000000ff007210 */ /* 0x004fc80007ffe0ff */
[----:B------:R-:W-:-:S05]  /*02f0*/  PRMT R7, R0, 0x7710, RZ ;  /* 0x0000771000077816 */ /* 0x000fca00000000ff */
[----:B---3--:R-:W-:-:S05]  /*0300*/  IMAD.IADD R7, R6, 0x1, R7 ;  /* 0x0000000106077824 */ /* 0x008fca00078e0207 */
[----:B------:R-:W-:Y:S01]  /*0310*/  STG.E.U8 desc[UR4][R2.64], R7 ;  /* 0x0000000702007986 */ /* 0x000fe2000c101104 */
[----:B------:R-:W-:Y:S05]  /*0320*/  EXIT ;  /* 0x000000000000794d */ /* 0x000fea0003800000 */
        .weak           $__internal_1_$__cuda_sm20_rem_u64
        .type           $__internal_1_$__cuda_sm20_rem_u64,@function
        .size           $__internal_1_$__cuda_sm20_rem_u64,(.L_x_12 - $__internal_1_$__cuda_sm20_rem_u64)
$__internal_1_$__cuda_sm20_rem_u64:
        /* <DEDUP_REMOVED lines=8> */
[----:B------:R-:W-:-:S03]  /*03b0*/  IMAD.HI.U32 R6, R4, R9, RZ ;  /* 0x0000000904067227 */ /* 0x000fc600078e00ff */
[----:B------:R-:W-:Y:S01]  /*03c0*/  IADD3.X R11, PT, PT, RZ, ~R7, RZ, P0, !PT ;  /* 0x80000007ff0b7210 */ /* 0x000fe200007fe4ff */
[----:B------:R-:W-:-:S04]  /*03d0*/  IMAD.MOV.U32 R7, RZ, RZ, R4 ;  /* 0x000000ffff077224 */ /* 0x000fc800078e0004 */
[----:B------:R-:W-:-:S04]  /*03e0*/  IMAD.WIDE.U32 R6, P0, R4, R11, R6 ;  /* 0x0000000b04067225 */ /* 0x000fc80007800006 */
[C---:B------:R-:W-:Y:S02]  /*03f0*/  IMAD R13, R5.reuse, R11, RZ ;  /* 0x0000000b050d7224 */ /* 0x040fe400078e02ff */
[----:B------:R-:W-:-:S04]  /*0400*/  IMAD.HI.U32 R6, P1, R5, R9, R6 ;  /* 0x0000000905067227 */ /* 0x000fc80007820006 */
[----:B------:R-:W-:Y:S01]  /*0410*/  IMAD.HI.U32 R3, R5, R11, RZ ;  /* 0x0000000b05037227 */ /* 0x000fe200078e00ff */
[----:B------:R-:W-:-:S03]  /*0420*/  IADD3 R7, P2, PT, R13, R6, RZ ;  /* 0x000000060d077210 */ /* 0x000fc60007f5e0ff */
[----:B------:R-:W-:Y:S02]  /*0430*/  IMAD.X R3, R3, 0x1, R5, P0 ;  /* 0x0000000103037824 */ /* 0x000fe400000e0605 */
[----:B------:R-:W-:-:S03]  /*0440*/  IMAD.WIDE.U32 R4, R7, UR4, RZ ;  /* 0x0000000407047c25 */ /* 0x000fc6000f8e00ff */
[----:B------:R-:W-:Y:S01]  /*0450*/  IADD3.X R3, PT, PT, RZ, RZ, R3, P2, P1 ;  /* 0x000000ffff037210 */ /* 0x000fe200017e2403 */
[----:B------:R-:W-:Y:S01]  /*0460*/  IMAD R6, R7, UR5, R5 ;  /* 0x0000000507067c24 */ /* 0x000fe2000f8e0205 */
[----:B------:R-:W-:-:S03]  /*0470*/  IADD3 R5, P0, PT, RZ, -R4, RZ ;  /* 0x80000004ff057210 */ /* 0x000fc60007f1e0ff */
[----:B------:R-:W-:Y:S02]  /*0480*/  IMAD R4, R3, UR4, R6 ;  /* 0x0000000403047c24 */ /* 0x000fe4000f8e0206 */
[----:B------:R-:W-:-:S03]  /*0490*/  IMAD.HI.U32 R6, R7, R5, RZ ;  /* 0x0000000507067227 */ /* 0x000fc600078e00ff */
[----:B------:R-:W-:-:S05]  /*04a0*/  IADD3.X R4, PT, PT, RZ, ~R4, RZ, P0, !PT ;  /* 0x80000004ff047210 */ /* 0x000fca00007fe4ff */
[----:B------:R-:W-:-:S04]  /*04b0*/  IMAD.WIDE.U32 R6, P0, R7, R4, R6 ;  /* 0x0000000407067225 */ /* 0x000fc80007800006 */
[C---:B------:R-:W-:Y:S02]  /*04c0*/  IMAD R8, R3.reuse, R4, RZ ;  /* 0x0000000403087224 */ /* 0x040fe400078e02ff */
[----:B------:R-:W-:-:S04]  /*04d0*/  IMAD.HI.U32 R7, P1, R3, R5, R6 ;  /* 0x0000000503077227 */ /* 0x000fc80007820006 */
[----:B------:R-:W-:Y:S02]  /*04e0*/  HFMA2 R5, -RZ, RZ, 0, 0 ;  /* 0x00000000ff057431 */ /* 0x000fe400000001ff */
[----:B------:R-:W-:Y:S01]  /*04f0*/  IMAD.HI.U32 R6, R3, R4, RZ ;  /* 0x0000000403067227 */ /* 0x000fe200078e00ff */
[----:B------:R-:W-:-:S03]  /*0500*/  IADD3 R7, P2, PT, R8, R7, RZ ;  /* 0x0000000708077210 */ /* 0x000fc60007f5e0ff */
[----:B------:R-:W-:Y:S02]  /*0510*/  IMAD.X R3, R6, 0x1, R3, P0 ;  /* 0x0000000106037824 */ /* 0x000fe400000e0603 */
[----:B------:R-:W-:-:S03]  /*0520*/  IMAD.HI.U32 R4, R7, R0, RZ ;  /* 0x0000000007047227 */ /* 0x000fc600078e00ff */
[----:B------:R-:W-:Y:S01]  /*0530*/  IADD3.X R3, PT, PT, RZ, RZ, R3, P2, P1 ;  /* 0x000000ffff037210 */ /* 0x000fe200017e2403 */
[----:B------:R-:W-:-:S04]  /*0540*/  IMAD.WIDE.U32 R4, RZ, R7, R4 ;  /* 0x00000007ff047225 */ /* 0x000fc800078e0004 */
[----:B------:R-:W-:-:S05]  /*0550*/  IMAD.HI.U32 R3, P0, R3, R0, R4 ;  /* 0x0000000003037227 */ /* 0x000fca0007800004 */
[----:B------:R-:W-:Y:S01]  /*0560*/  IADD3 R7, P1, PT, RZ, R3, RZ ;  /* 0x00000003ff077210 */ /* 0x000fe20007f3e0ff */
[----:B------:R-:W-:-:S04]  /*0570*/  IMAD.X R3, RZ, RZ, RZ, P0 ;  /* 0x000000ffff037224 */ /* 0x000fc800000e06ff */
[----:B------:R-:W-:Y:S01]  /*0580*/  IMAD.WIDE.U32 R4, R7, UR4, RZ ;  /* 0x0000000407047c25 */ /* 0x000fe2000f8e00ff */
[----:B------:R-:W-:-:S03]  /*0590*/  IADD3.X R3, PT, PT, RZ, R3, RZ, P1, !PT ;  /* 0x00000003ff037210 */ /* 0x000fc60000ffe4ff */
[----:B------:R-:W-:Y:S01]  /*05a0*/  IMAD R6, R7, UR5, R5 ;  /* 0x0000000507067c24 */ /* 0x000fe2000f8e0205 */
[----:B------:R-:W-:-:S03]  /*05b0*/  IADD3 R4, P1, PT, -R4, R0, RZ ;  /* 0x0000000004047210 */ /* 0x000fc60007f3e1ff */
[----:B------:R-:W-:Y:S01]  /*05c0*/  IMAD R3, R3, UR4, R6 ;  /* 0x0000000403037c24 */ /* 0x000fe2000f8e0206 */
[----:B------:R-:W-:-:S03]  /*05d0*/  ISETP.GE.U32.AND P0, PT, R4, UR4, PT ;  /* 0x0000000404007c0c */ /* 0x000fc6000bf06070 */
[----:B------:R-:W-:Y:S01]  /*05e0*/  IMAD.X R5, RZ, RZ, ~R3, P1 ;  /* 0x000000ffff057224 */ /* 0x000fe200008e0e03 */
[----:B------:R-:W-:-:S04]  /*05f0*/  IADD3 R3, P1, PT, R4, -UR4, RZ ;  /* 0x8000000404037c10 */ /* 0x000fc8000ff3e0ff */
[C---:B------:R-:W-:Y:S02]  /*0600*/  ISETP.GE.U32.AND.EX P0, PT, R5.reuse, UR5, PT, P0 ;  /* 0x0000000505007c0c */ /* 0x040fe4000bf06100 */
[----:B------:R-:W-:Y:S02]  /*0610*/  IADD3.X R6, PT, PT, R5, ~UR5, RZ, P1, !PT ;  /* 0x8000000505067c10 */ /* 0x000fe40008ffe4ff */
[----:B------:R-:W-:Y:S02]  /*0620*/  SEL R3, R3, R4, P0 ;  /* 0x0000000403037207 */ /* 0x000fe40000000000 */
[----:B------:R-:W-:Y:S02]  /*0630*/  SEL R6, R6, R5, P0 ;  /* 0x0000000506067207 */ /* 0x000fe40000000000 */
[C---:B------:R-:W-:Y:S02]  /*0640*/  ISETP.GE.U32.AND P0, PT, R3.reuse, UR4, PT ;  /* 0x0000000403007c0c */ /* 0x040fe4000bf06070 */
[----:B------:R-:W-:-:S02]  /*0650*/  IADD3 R4, P2, PT, R3, -UR4, RZ ;  /* 0x8000000403047c10 */ /* 0x000fc4000ff5e0ff */
[C---:B------:R-:W-:Y:S02]  /*0660*/  ISETP.GE.U32.AND.EX P0, PT, R6.reuse, UR5, PT, P0 ;  /* 0x0000000506007c0c */ /* 0x040fe4000bf06100 */
[----:B------:R-:W-:Y:S02]  /*0670*/  ISETP.NE.U32.AND P1, PT, RZ, UR4, PT ;  /* 0x00000004ff007c0c */ /* 0x000fe4000bf25070 */
[----:B------:R-:W-:Y:S02]  /*0680*/  IADD3.X R5, PT, PT, R6, ~UR5, RZ, P2, !PT ;  /* 0x8000000506057c10 */ /* 0x000fe400097fe4ff */
[----:B------:R-:W-:Y:S02]  /*0690*/  SEL R4, R4, R3, P0 ;  /* 0x0000000304047207 */ /* 0x000fe40000000000 */
[----:B------:R-:W-:Y:S02]  /*06a0*/  MOV R3, 0x0 ;  /* 0x0000000000037802 */ /* 0x000fe40000000f00 */
[----:B------:R-:W-:-:S02]  /*06b0*/  ISETP.NE.AND.EX P1, PT, RZ, UR5, PT, P1 ;  /* 0x00000005ff007c0c */ /* 0x000fc4000bf25310 */
[----:B------:R-:W-:Y:S02]  /*06c0*/  SEL R5, R5, R6, P0 ;  /* 0x0000000605057207 */ /* 0x000fe40000000000 */
[----:B------:R-:W-:Y:S02]  /*06d0*/  SEL R4, R4, 0xffffffff, P1 ;  /* 0xffffffff04047807 */ /* 0x000fe40000800000 */
[----:B------:R-:W-:Y:S01]  /*06e0*/  SEL R5, R5, 0xffffffff, P1 ;  /* 0xffffffff05057807 */ /* 0x000fe20000800000 */
[----:B------:R-:W-:Y:S06]  /*06f0*/  RET.REL.NODEC R2 `(_Z14supportRealGPUPam) ;  /* 0xfffffff802407950 */ /* 0x000fec0003c3ffff */
.L_x_5:
        /* <DEDUP_REMOVED lines=16> */
.L_x_12:


//--------------------- .text._Z20supportZhegalkinGPU2Phm --------------------------
	.section	.text._Z20supportZhegalkinGPU2Phm,"ax",@progbits
	.align	128
        .global         _Z20supportZhegalkinGPU2Phm
        .type           _Z20supportZhegalkinGPU2Phm,@function
        .size           _Z20supportZhegalkinGPU2Phm,(.L_x_13 - _Z20supportZhegalkinGPU2Phm)
        .other          _Z20supportZhegalkinGPU2Phm,@"STO_CUDA_ENTRY STV_DEFAULT"
_Z20supportZhegalkinGPU2Phm:
.text._Z20supportZhegalkinGPU2Phm:
        /* <DEDUP_REMOVED lines=30> */
.L_x_6:
[----:B------:R-:W-:-:S07]  /*01e0*/  MOV R2, 0x200 ;  /* 0x0000020000027802 */ /* 0x000fce0000000f00 */
[----:B------:R-:W-:Y:S05]  /*01f0*/  CALL.REL.NOINC `($__internal_2_$__cuda_sm20_rem_u64) ;  /* 0x0000000000447944 */ /* 0x000fea0003c00000 */
[----:B------:R-:W-:Y:S01]  /*0200*/  MOV R2, R4 ;  /* 0x0000000400027202 */ /* 0x000fe20000000f00 */
[----:B------:R-:W-:-:S07]  /*0210*/  IMAD.MOV.U32 R3, RZ, RZ, R5 ;  /* 0x000000ffff037224 */ /* 0x000fce00078e0005 */
.L_x_7:
        /* <DEDUP_REMOVED lines=9> */
[----:B------:R-:W-:Y:S01]  /*02b0*/  IADD3.X R3, PT, PT, R5, UR9, RZ, P0, !PT ;  /* 0x0000000905037c10 */ /* 0x000fe200087fe4ff */
[----:B-1----:R-:W2:Y:S04]  /*02c0*/  LDG.E.U8 R4, desc[UR4][R4.64] ;  /* 0x0000000404047981 */ /* 0x002ea8000c1e1100 */
[----:B------:R-:W2:Y:S02]  /*02d0*/  LDG.E.U8 R7, desc[UR4][R2.64] ;  /* 0x0000000402077981 */ /* 0x000ea4000c1e1100 */
[----:B--2---:R-:W-:-:S05]  /*02e0*/  LOP3.LUT R7, R7, R4, RZ, 0x3c, !PT ;  /* 0x0000000407077212 */ /* 0x004fca00078e3cff */
[----:B------:R-:W-:Y:S01]  /*02f0*/  STG.E.U8 desc[UR4][R2.64], R7 ;  /* 0x0000000702007986 */ /* 0x000fe2000c101104 */
[----:B------:R-:W-:Y:S05]  /*0300*/  EXIT ;  /* 0x000000000000794d */ /* 0x000fea0003800000 */
        .weak           $__internal_2_$__cuda_sm20_rem_u64
        .type           $__internal_2_$__cuda_sm20_rem_u64,@function
        .size           $__internal_2_$__cuda_sm20_rem_u64,(.L_x_13 - $__internal_2_$__cuda_sm20_rem_u64)
$__internal_2_$__cuda_sm20_rem_u64:
[----:B------:R-:W0:Y:S08]  /*0310*/  I2F.U64.RP R3, UR4 ;  /* 0x0000000400037d12 */ /* 0x000e300008309000 */
[----:B0-----:R-:W0:Y:S02]  /*0320*/  MUFU.RCP R3, R3 ;  /* 0x0000000300037308 */ /* 0x001e240000001000 */
[----:B0-----:R-:W-:-:S06]  /*0330*/  IADD3 R4, PT, PT, R3, 0x1ffffffe, RZ ;  /* 0x1ffffffe03047810 */ /* 0x001fcc0007ffe0ff */
[----:B------:R-:W0:Y:S02]  /*0340*/  F2I.U64.TRUNC R4, R4 ;  /* 0x0000000400047311 */ /* 0x000e24000020d800 */
[----:B0-----:R-:W-:-:S04]  /*0350*/  IMAD.WIDE.U32 R6, R4, UR4, RZ ;  /* 0x0000000404067c25 */ /* 0x001fc8000f8e00ff */
[----:B------:R-:W-:Y:S01]  /*0360*/  IMAD R7, R4, UR5, R7 ;  /* 0x0000000504077c24 */ /* 0x000fe2000f8e0207 */
[----:B------:R-:W-:-:S03]  /*0370*/  IADD3 R9, P0, PT, RZ, -R6, RZ ;  /* 0x80000006ff097210 */ /* 0x000fc60007f1e0ff */
[----:B------:R-:W-:Y:S02]  /*0380*/  IMAD R7, R5, UR4, R7 ;  /* 0x0000000405077c24 */ /* 0x000fe4000f8e0207 */
[----:B------:R-:W-:-:S04]  /*0390*/  IMAD.HI.U32 R6, R4, R9, RZ ;  /* 0x0000000904067227 */ /* 0x000fc800078e00ff */
[----:B------:R-:W-:Y:S02]  /*03a0*/  IMAD.X R11, RZ, RZ, ~R7, P0 ;  /* 0x000000ffff0b7224 */ /* 0x000fe400000e0e07 */
[----:B------:R-:W-:Y:S02]  /*03b0*/  IMAD.MOV.U32 R7, RZ, RZ, R4 ;  /* 0x000000ffff077224 */ /* 0x000fe400078e0004 */
[-C--:B------:R-:W-:Y:S02]  /*03c0*/  IMAD R13, R5, R11.reuse, RZ ;  /* 0x0000000b050d7224 */ /* 0x080fe400078e02ff */
[----:B------:R-:W-:-:S04]  /*03d0*/  IMAD.WIDE.U32 R6, P0, R4, R11, R6 ;  /* 0x0000000b04067225 */ /* 0x000fc80007800006 */
[----:B------:R-:W-:-:S04]  /*03e0*/  IMAD.HI.U32 R3, R5, R11, RZ ;  /* 0x0000000b05037227 */ /* 0x000fc800078e00ff */
[----:B------:R-:W-:Y:S01]  /*03f0*/  IMAD.HI.U32 R6, P1, R5, R9, R6 ;  /* 0x0000000905067227 */ /* 0x000fe20007820006 */
[----:B------:R-:W-:-:S04]  /*0400*/  IADD3.X R3, PT, PT, R3, R5, RZ, P0, !PT ;  /* 0x0000000503037210 */ /* 0x000fc800007fe4ff */
        /* <DEDUP_REMOVED lines=44> */
[----:B------:R-:W-:Y:S06]  /*06d0*/  RET.REL.NODEC R2 `(_Z20supportZhegalkinGPU2Phm) ;  /* 0xfffffff802487950 */ /* 0x000fec0003c3ffff */
.L_x_8:
        /* <DEDUP_REMOVED lines=10> */
.L_x_13:


//--------------------- .text._Z9supportF2Pal     --------------------------
	.section	.text._Z9supportF2Pal,"ax",@progbits
	.align	128
        .global         _Z9supportF2Pal
        .type           _Z9supportF2Pal,@function
        .size           _Z9supportF2Pal,(.L_x_17 - _Z9supportF2Pal)
        .other          _Z9supportF2Pal,@"STO_CUDA_ENTRY STV_DEFAULT"
_Z9supportF2Pal:
.text._Z9supportF2Pal:
[----:B------:R-:W-:Y:S01]  /*0000*/  LDC R1, c[0x0][0x37c] ;  /* 0x0000df00ff017b82 */ /* 0x000fe20000000800 */
[----:B------:R-:W0:Y:S07]  /*0010*/  S2R R3, SR_TID.X ;  /* 0x0000000000037919 */ /* 0x000e2e0000002100 */
[----:B------:R-:W0:Y:S01]  /*0020*/  S2UR UR6, SR_CTAID.X ;  /* 0x00000000000679c3 */ /* 0x000e220000002500 */
[----:B------:R-:W1:Y:S01]  /*0030*/  LDCU.128 UR8, c[0x0][0x380] ;  /* 0x00007000ff0877ac */ /* 0x000e620008000c00 */
[----:B------:R-:W2:Y:S06]  /*0040*/  LDCU.64 UR4, c[0x0][0x358] ;  /* 0x00006b00ff0477ac */ /* 0x000eac0008000a00 */
[----:B------:R-:W0:Y:S02]  /*0050*/  LDC R2, c[0x0][0x360] ;  /* 0x0000d800ff027b82 */ /* 0x000e240000000800 */
[----:B0-----:R-:W-:-:S05]  /*0060*/  IMAD R2, R2, UR6, R3 ;  /* 0x0000000602027c24 */ /* 0x001fca000f8e0203 */
[----:B-1----:R-:W-:-:S05]  /*0070*/  IADD3 R2, P0, PT, R2, UR8, RZ ;  /* 0x0000000802027c10 */ /* 0x002fca000ff1e0ff */
[----:B------:R-:W-:-:S05]  /*0080*/  IMAD.X R3, RZ, RZ, UR9, P0 ;  /* 0x00000009ff037e24 */ /* 0x000fca00080e06ff */
[----:B--2---:R-:W2:Y:S01]  /*0090*/  LDG.E.U8 R0, desc[UR4][R2.64] ;  /* 0x0000000402007981 */ /* 0x004ea2000c1e1100 */
[----:B------:R-:W-:-:S04]  /*00a0*/  IADD3 R4, P0, PT, R2, UR10, RZ ;  /* 0x0000000a02047c10 */ /* 0x000fc8000ff1e0ff */
[----:B------:R-:W-:Y:S02]  /*00b0*/  IADD3.X R5, PT, PT, R3, UR11, RZ, P0, !PT ;  /* 0x0000000b03057c10 */ /* 0x000fe400087fe4ff */
[----:B--2---:R-:W-:-:S05]  /*00c0*/  LOP3.LUT R7, R0, 0x1, RZ, 0x3c, !PT ;  /* 0x0000000100077812 */ /* 0x004fca00078e3cff */
[----:B------:R-:W-:Y:S01]  /*00d0*/  STG.E.U8 desc[UR4][R4.64], R7 ;  /* 0x0000000704007986 */ /* 0x000fe2000c101104 */
[----:B------:R-:W-:Y:S05]  /*00e0*/  EXIT ;  /* 0x000000000000794d */ /* 0x000fea0003800000 */
.L_x_9:
        /* <DEDUP_REMOVED lines=9> */
.L_x_17:


//--------------------- .text._Z9addKernelPiPKiS1_i --------------------------
	.section	.text._Z9addKernelPiPKiS1_i,"ax",@progbits
	.align	128
        .global         _Z9addKernelPiPKiS1_i
        .type           _Z9addKernelPiPKiS1_i,@function
        .size           _Z9addKernelPiPKiS1_i,(.L_x_18 - _Z9addKernelPiPKiS1_i)
        .other          _Z9addKernelPiPKiS1_i,@"STO_CUDA_ENTRY STV_DEFAULT"
_Z9addKernelPiPKiS1_i:
.text._Z9addKernelPiPKiS1_i:
[----:B------:R-:W-:Y:S01]  /*0000*/  LDC R1, c[0x0][0x37c] ;  /* 0x0000df00ff017b82 */ /* 0x000fe20000000800 */
[----:B------:R-:W0:Y:S07]  /*0010*/  S2R R0, SR_TID.X ;  /* 0x0000000000007919 */ /* 0x000e2e0000002100 */
[----:B------:R-:W0:Y:S01]  /*0020*/  S2UR UR4, SR_CTAID.X ;  /* 0x00000000000479c3 */ /* 0x000e220000002500 */
[----:B------:R-:W1:Y:S07]  /*0030*/  LDCU UR5, c[0x0][0x398] ;  /* 0x00007300ff0577ac */ /* 0x000e6e0008000800 */
[----:B------:R-:W0:Y:S02]  /*0040*/  LDC R9, c[0x0][0x360] ;  /* 0x0000d800ff097b82 */ /* 0x000e240000000800 */
[----:B0-----:R-:W-:-:S05]  /*0050*/  IMAD R9, R9, UR4, R0 ;  /* 0x0000000409097c24 */ /* 0x001fca000f8e0200 */
[----:B-1----:R-:W-:-:S13]  /*0060*/  ISETP.GE.AND P0, PT, R9, UR5, PT ;  /* 0x0000000509007c0c */ /* 0x002fda000bf06270 */
[----:B------:R-:W-:Y:S05]  /*0070*/  @P0 EXIT ;  /* 0x000000000000094d */ /* 0x000fea0003800000 */
[----:B------:R-:W0:Y:S01]  /*0080*/  LDC.64 R2, c[0x0][0x388] ;  /* 0x0000e200ff027b82 */ /* 0x000e220000000a00 */
[----:B------:R-:W1:Y:S07]  /*0090*/  LDCU.64 UR4, c[0x0][0x358] ;  /* 0x00006b00ff0477ac */ /* 0x000e6e0008000a00 */
[----:B------:R-:W2:Y:S08]  /*00a0*/  LDC.64 R4, c[0x0][0x390] ;  /* 0x0000e400ff047b82 */ /* 0x000eb00000000a00 */
[----:B------:R-:W3:Y:S01]  /*00b0*/  LDC.64 R6, c[0x0][0x380] ;  /* 0x0000e000ff067b82 */ /* 0x000ee20000000a00 */
[----:B0-----:R-:W-:-:S06]  /*00c0*/  IMAD.WIDE R2, R9, 0x4, R2 ;  /* 0x0000000409027825 */ /* 0x001fcc00078e0202 */
[----:B-1----:R-:W4:Y:S01]  /*00d0*/  LDG.E R2, desc[UR4][R2.64] ;  /* 0x0000000402027981 */ /* 0x002f22000c1e1900 */
[----:B--2---:R-:W-:-:S06]  /*00e0*/  IMAD.WIDE R4, R9, 0x4, R4 ;  /* 0x0000000409047825 */ /* 0x004fcc00078e0204 */
[----:B------:R-:W4:Y:S01]  /*00f0*/  LDG.E R5, desc[UR4][R4.64] ;  /* 0x0000000404057981 */ /* 0x000f22000c1e1900 */
[----:B---3--:R-:W-:Y:S01]  /*0100*/  IMAD.WIDE R6, R9, 0x4, R6 ;  /* 0x0000000409067825 */ /* 0x008fe200078e0206 */
[----:B----4-:R-:W-:-:S05]  /*0110*/  IADD3 R9, PT, PT, R2, R5, RZ ;  /* 0x0000000502097210 */ /* 0x010fca0007ffe0ff */
[----:B------:R-:W-:Y:S01]  /*0120*/  STG.E desc[UR4][R6.64], R9 ;  /* 0x0000000906007986 */ /* 0x000fe2000c101904 */
[----:B------:R-:W-:Y:S05]  /*0130*/  EXIT ;  /* 0x000000000000794d */ /* 0x000fea0003800000 */
.L_x_10:
        /* <DEDUP_REMOVED lines=12> */
.L_x_18:


//--------------------- .nv.shared.reserved.0     --------------------------
	.section	.nv.shared.reserved.0,"aw",@nobits
	.weak		__nv_reservedSMEM_offset_0_alias
	.size		__nv_reservedSMEM_offset_0_alias, 0, 64
	.other		__nv_reservedSMEM_offset_0_alias,@"STO_CUDA_RESERVED_SHARED STV_DEFAULT"
__nv_reservedSMEM_offset_0_alias:
	.zero		0
	.zero		64


//--------------------- .nv.constant0._Z17supportFourierGPUPam --------------------------
	.section	.nv.constant0._Z17supportFourierGPUPam,"a",@progbits
	.sectionflags	@""
	.align	4
.nv.constant0._Z17supportFourierGPUPam:
	.zero		912


//--------------------- .nv.constant0._Z14supportRealGPUPam --------------------------
	.section	.nv.constant0._Z14supportRealGPUPam,"a",@progbits
	.sectionflags	@""
	.align	4
.nv.constant0._Z14supportRealGPUPam:
	.zero		912


//--------------------- .nv.constant0._Z20supportZhegalkinGPU2Phm --------------------------
	.section	.nv.constant0._Z20supportZhegalkinGPU2Phm,"a",@progbits
	.sectionflags	@""
	.align	4
.nv.constant0._Z20supportZhegalkinGPU2Phm:
	.zero		912


//--------------------- .nv.constant0._Z9supportF2Pal --------------------------
	.section	.nv.constant0._Z9supportF2Pal,"a",@progbits
	.sectionflags	@""
	.align	4
.nv.constant0._Z9supportF2Pal:
	.zero		912


//--------------------- .nv.constant0._Z9addKernelPiPKiS1_i --------------------------
	.section	.nv.constant0._Z9addKernelPiPKiS1_i,"a",@progbits
	.sectionflags	@""
	.align	4
.nv.constant0._Z9addKernelPiPKiS1_i:
	.zero		924


//--------------------- SYMBOLS --------------------------

	.type		.nv.reservedSmem.offset0,@object
	.size		.nv.reservedSmem.offset0,0x4
